	.headerflags	@"EF_CUDA_TEXMODE_UNIFIED EF_CUDA_64BIT_ADDRESS EF_CUDA_ACCELERATORS EF_CUDA_SM90 EF_CUDA_VIRTUAL_SM(EF_CUDA_SM90)"
	.elftype	@"ET_EXEC"


//--------------------- .nv.info                  --------------------------
	.section	.nv.info,"",@"SHT_CUDA_INFO"
	.align	4


	//----- nvinfo : EIATTR_REGCOUNT
	.align		4
        /*0000*/ 	.byte	0x04, 0x2f
        /*0002*/ 	.short	(.L_3 - .L_2)
	.align		4
.L_2:
        /*0004*/ 	.word	index@(triton_poi_fused__native_batch_norm_legit_no_training_16)
        /*0008*/ 	.word	0x00000011


	//----- nvinfo : EIATTR_MIN_STACK_SIZE
	.align		4
.L_3:
        /*000c*/ 	.byte	0x04, 0x12
        /*000e*/ 	.short	(.L_5 - .L_4)
	.align		4
.L_4:
        /*0010*/ 	.word	index@(triton_poi_fused__native_batch_norm_legit_no_training_16)
        /*0014*/ 	.word	0x00000000


	//----- nvinfo : EIATTR_FRAME_SIZE
	.align		4
.L_5:
        /*0018*/ 	.byte	0x04, 0x11
        /*001a*/ 	.short	(.L_7 - .L_6)
	.align		4
.L_6:
        /*001c*/ 	.word	index@(triton_poi_fused__native_batch_norm_legit_no_training_16)
        /*0020*/ 	.word	0x00000000


	//----- nvinfo : EIATTR_MIN_STACK_SIZE
	.align		4
.L_7:
        /*0024*/ 	.byte	0x04, 0x12
        /*0026*/ 	.short	(.L_9 - .L_8)
	.align		4
.L_8:
        /*0028*/ 	.word	index@(triton_poi_fused__native_batch_norm_legit_no_training_16)
        /*002c*/ 	.word	0x00000000
.L_9:


//--------------------- .nv.info.triton_poi_fused__native_batch_norm_legit_no_training_16 --------------------------
	.section	.nv.info.triton_poi_fused__native_batch_norm_legit_no_training_16,"",@"SHT_CUDA_INFO"
	.sectionflags	@""
	.align	4


	//----- nvinfo : EIATTR_CUDA_API_VERSION
	.align		4
        /*0000*/ 	.byte	0x04, 0x37
        /*0002*/ 	.short	(.L_11 - .L_10)
.L_10:
        /*0004*/ 	.word	0x0000007c


	//----- nvinfo : EIATTR_KPARAM_INFO
	.align		4
.L_11:
        /*0008*/ 	.byte	0x04, 0x17
        /*000a*/ 	.short	(.L_13 - .L_12)
.L_12:
        /*000c*/ 	.word	0x00000000
        /*0010*/ 	.short	0x0006
        /*0012*/ 	.short	0x0030
        /*0014*/ 	.byte	0x00, 0xf0, 0x11, 0x00


	//----- nvinfo : EIATTR_KPARAM_INFO
	.align		4
.L_13:
        /*0018*/ 	.byte	0x04, 0x17
        /*001a*/ 	.short	(.L_15 - .L_14)
.L_14:
        /*001c*/ 	.word	0x00000000
        /*0020*/ 	.short	0x0005
        /*0022*/ 	.short	0x0028
        /*0024*/ 	.byte	0x00, 0xf4, 0x21, 0x00


	//----- nvinfo : EIATTR_KPARAM_INFO
	.align		4
.L_15:
        /*0028*/ 	.byte	0x04, 0x17
        /*002a*/ 	.short	(.L_17 - .L_16)
.L_16:
        /*002c*/ 	.word	0x00000000
        /*0030*/ 	.short	0x0004
        /*0032*/ 	.short	0x0020
        /*0034*/ 	.byte	0x00, 0xf4, 0x21, 0x00


	//----- nvinfo : EIATTR_KPARAM_INFO
	.align		4
.L_17:
        /*0038*/ 	.byte	0x04, 0x17
        /*003a*/ 	.short	(.L_19 - .L_18)
.L_18:
        /*003c*/ 	.word	0x00000000
        /*0040*/ 	.short	0x0003
        /*0042*/ 	.short	0x0018
        /*0044*/ 	.byte	0x00, 0xf4, 0x21, 0x00


	//----- nvinfo : EIATTR_KPARAM_INFO
	.align		4
.L_19:
        /*0048*/ 	.byte	0x04, 0x17
        /*004a*/ 	.short	(.L_21 - .L_20)
.L_20:
        /*004c*/ 	.word	0x00000000
        /*0050*/ 	.short	0x0002
        /*0052*/ 	.short	0x0010
        /*0054*/ 	.byte	0x00, 0xf4, 0x21, 0x00


	//----- nvinfo : EIATTR_KPARAM_INFO
	.align		4
.L_21:
        /*0058*/ 	.byte	0x04, 0x17
        /*005a*/ 	.short	(.L_23 - .L_22)
.L_22:
        /*005c*/ 	.word	0x00000000
        /*0060*/ 	.short	0x0001
        /*0062*/ 	.short	0x0008
        /*0064*/ 	.byte	0x00, 0xf4, 0x21, 0x00


	//----- nvinfo : EIATTR_KPARAM_INFO
	.align		4
.L_23:
        /*0068*/ 	.byte	0x04, 0x17
        /*006a*/ 	.short	(.L_25 - .L_24)
.L_24:
        /*006c*/ 	.word	0x00000000
        /*0070*/ 	.short	0x0000
        /*0072*/ 	.short	0x0000
        /*0074*/ 	.byte	0x00, 0xf4, 0x21, 0x00


	//----- nvinfo : EIATTR_SPARSE_MMA_MASK
	.align		4
.L_25:
        /*0078*/ 	.byte	0x03, 0x50
        /*007a*/ 	.short	0x0000


	//----- nvinfo : EIATTR_MAXREG_COUNT
	.align		4
        /*007c*/ 	.byte	0x03, 0x1b
        /*007e*/ 	.short	0x00ff


	//----- nvinfo : EIATTR_EXIT_INSTR_OFFSETS
	.align		4
        /*0080*/ 	.byte	0x04, 0x1c
        /*0082*/ 	.short	(.L_27 - .L_26)


	//   ....[0]....
.L_26:
        /*0084*/ 	.word	0x00000320


	//----- nvinfo : EIATTR_REQNTID
	.align		4
.L_27:
        /*0088*/ 	.byte	0x04, 0x10
        /*008a*/ 	.short	(.L_29 - .L_28)
.L_28:
        /*008c*/ 	.word	0x00000080
        /*0090*/ 	.word	0x00000001
        /*0094*/ 	.word	0x00000001


	//----- nvinfo : EIATTR_CBANK_PARAM_SIZE
	.align		4
.L_29:
        /*0098*/ 	.byte	0x03, 0x19
        /*009a*/ 	.short	0x0034


	//----- nvinfo : EIATTR_PARAM_CBANK
	.align		4
        /*009c*/ 	.byte	0x04, 0x0a
        /*009e*/ 	.short	(.L_31 - .L_30)
	.align		4
.L_30:
        /*00a0*/ 	.word	index@(.nv.constant0.triton_poi_fused__native_batch_norm_legit_no_training_16)
        /*00a4*/ 	.short	0x0210
        /*00a6*/ 	.short	0x0034


	//----- nvinfo : EIATTR_SW_WAR
	.align		4
.L_31:
        /*00a8*/ 	.byte	0x04, 0x36
        /*00aa*/ 	.short	(.L_33 - .L_32)
.L_32:
        /*00ac*/ 	.word	0x00000008
.L_33:


//--------------------- .nv.callgraph             --------------------------
	.section	.nv.callgraph,"",@"SHT_CUDA_CALLGRAPH"
	.align	4
	.sectionentsize	8
	.align		4
        /*0000*/ 	.word	0x00000000
	.align		4
        /*0004*/ 	.word	0xffffffff
	.align		4
        /*0008*/ 	.word	0x00000000
	.align		4
        /*000c*/ 	.word	0xfffffffe
	.align		4
        /*0010*/ 	.word	0x00000000
	.align		4
        /*0014*/ 	.word	0xfffffffd
	.align		4
        /*0018*/ 	.word	0x00000000
	.align		4
        /*001c*/ 	.word	0xfffffffc


//--------------------- .nv.constant4             --------------------------
	.section	.nv.constant4,"a",@progbits
	.align	8
	.align		8
.nv.constant4:
        /*0000*/ 	.dword	_$_str
	.align		8
        /*0008*/ 	.dword	_$_str_$_2


//--------------------- .text.triton_poi_fused__native_batch_norm_legit_no_training_16 --------------------------
	.section	.text.triton_poi_fused__native_batch_norm_legit_no_training_16,"ax",@progbits
	.align	128
        .global         triton_poi_fused__native_batch_norm_legit_no_training_16
        .type           triton_poi_fused__native_batch_norm_legit_no_training_16,@function
        .size           triton_poi_fused__native_batch_norm_legit_no_training_16,(.L_x_1 - triton_poi_fused__native_batch_norm_legit_no_training_16)
        .other          triton_poi_fused__native_batch_norm_legit_no_training_16,@"STO_CUDA_ENTRY STV_DEFAULT"
triton_poi_fused__native_batch_norm_legit_no_training_16:
.text.triton_poi_fused__native_batch_norm_legit_no_training_16:
[----:B------:R-:W-:Y:S01]  /*0000*/  LDC R1, c[0x0][0x28] ;  /* 0x00000a00ff017b82 */ /* 0x000fe20000000800 */
[----:B------:R-:W1:Y:S07]  /*0010*/  S2R R0, SR_TID.X ;  /* 0x0000000000007919 */ /* 0x000e6e0000002100 */
[----:B------:R-:W2:Y:S01]  /*0020*/  LDC.64 R6, c[0x0][0x220] ;  /* 0x00008800ff067b82 */ /* 0x000ea20000000a00 */
[----:B------:R-:W-:Y:S01]  /*0030*/  ULDC.64 UR4, c[0x0][0x208] ;  /* 0x0000820000047ab9 */ /* 0x000fe20000000a00 */
[----:B------:R-:W3:Y:S06]  /*0040*/  S2R R5, SR_CTAID.X ;  /* 0x0000000000057919 */ /* 0x000eec0000002500 */
[----:B------:R-:W4:Y:S08]  /*0050*/  LDC.64 R8, c[0x0][0x228] ;  /* 0x00008a00ff087b82 */ /* 0x000f300000000a00 */
[----:B------:R-:W5:Y:S01]  /*0060*/  LDC.64 R10, c[0x0][0x230] ;  /* 0x00008c00ff0a7b82 */ /* 0x000f620000000a00 */
[----:B-1----:R-:W-:-:S02]  /*0070*/  SHF.L.U32 R0, R0, 0x1, RZ ;  /* 0x0000000100007819 */ /* 0x002fc400000006ff */
[----:B---3--:R-:W-:Y:S02]  /*0080*/  SHF.R.S32.HI R3, RZ, 0x17, R5 ;  /* 0x00000017ff037819 */ /* 0x008fe40000011405 */
[----:B------:R-:W-:Y:S02]  /*0090*/  LOP3.LUT R0, R0, 0xfe, RZ, 0xc0, !PT ;  /* 0x000000fe00007812 */ /* 0x000fe400078ec0ff */
[----:B------:R-:W-:Y:S02]  /*00a0*/  SGXT R3, R3, 0x1 ;  /* 0x000000010303781a */ /* 0x000fe40000000200 */
[----:B------:R-:W-:-:S04]  /*00b0*/  LEA R0, R5, R0, 0x8 ;  /* 0x0000000005007211 */ /* 0x000fc800078e40ff */
[----:B------:R-:W-:-:S04]  /*00c0*/  LEA.HI R3, R3, R0, RZ, 0x8 ;  /* 0x0000000003037211 */ /* 0x000fc800078f40ff */
[----:B------:R-:W-:-:S05]  /*00d0*/  SHF.R.S32.HI R3, RZ, 0x8, R3 ;  /* 0x00000008ff037819 */ /* 0x000fca0000011403 */
[----:B------:R-:W-:-:S05]  /*00e0*/  IMAD.HI R2, R3, 0x2aaaaaab, RZ ;  /* 0x2aaaaaab03027827 */ /* 0x000fca00078e02ff */
[----:B------:R-:W-:-:S04]  /*00f0*/  SHF.R.U32.HI R5, RZ, 0x1f, R2 ;  /* 0x0000001fff057819 */ /* 0x000fc80000011602 */
[----:B------:R-:W-:Y:S02]  /*0100*/  LEA.HI R2, R2, R5, RZ, 0x1d ;  /* 0x0000000502027211 */ /* 0x000fe400078fe8ff */
[----:B------:R-:W1:Y:S03]  /*0110*/  LDC.64 R4, c[0x0][0x218] ;  /* 0x00008600ff047b82 */ /* 0x000e660000000a00 */
[----:B------:R-:W-:-:S04]  /*0120*/  IMAD R13, R2, -0x30, R3 ;  /* 0xffffffd0020d7824 */ /* 0x000fc800078e0203 */
[C---:B--2---:R-:W-:Y:S01]  /*0130*/  IMAD.WIDE R6, R13.reuse, 0x4, R6 ;  /* 0x000000040d067825 */ /* 0x044fe200078e0206 */
[----:B------:R-:W2:Y:S05]  /*0140*/  LDC.64 R2, c[0x0][0x210] ;  /* 0x00008400ff027b82 */ /* 0x000eaa0000000a00 */
[----:B------:R-:W3:Y:S01]  /*0150*/  LDG.E.EL R6, desc[UR4][R6.64] ;  /* 0x0000000406067981 */ /* 0x000ee2000c2e1900 */
[----:B----4-:R-:W-:-:S04]  /*0160*/  IMAD.WIDE R8, R13, 0x4, R8 ;  /* 0x000000040d087825 */ /* 0x010fc800078e0208 */
[C---:B-----5:R-:W-:Y:S02]  /*0170*/  IMAD.WIDE R10, R13.reuse, 0x4, R10 ;  /* 0x000000040d0a7825 */ /* 0x060fe400078e020a */
[----:B------:R-:W4:Y:S02]  /*0180*/  LDG.E.EL R8, desc[UR4][R8.64] ;  /* 0x0000000408087981 */ /* 0x000f24000c2e1900 */
[----:B-1----:R-:W-:Y:S02]  /*0190*/  IMAD.WIDE R4, R13, 0x4, R4 ;  /* 0x000000040d047825 */ /* 0x002fe400078e0204 */
[----:B------:R-:W4:Y:S04]  /*01a0*/  LDG.E.EL R11, desc[UR4][R10.64] ;  /* 0x000000040a0b7981 */ /* 0x000f28000c2e1900 */
[----:B------:R1:W5:Y:S01]  /*01b0*/  LDG.E.EL R12, desc[UR4][R4.64] ;  /* 0x00000004040c7981 */ /* 0x000362000c2e1900 */
[----:B--2---:R-:W-:-:S06]  /*01c0*/  IMAD.WIDE R2, R0, 0x4, R2 ;  /* 0x0000000400027825 */ /* 0x004fcc00078e0202 */
[----:B------:R-:W5:Y:S01]  /*01d0*/  LDG.E.64 R2, desc[UR4][R2.64] ;  /* 0x0000000402027981 */ /* 0x000f62000c1e1b00 */
[----:B------:R-:W-:Y:S01]  /*01e0*/  HFMA2.MMA R14, -RZ, RZ, 1.625, 0 ;  /* 0x3e800000ff0e7435 */ /* 0x000fe200000001ff */
[----:B-1----:R-:W1:Y:S02]  /*01f0*/  LDC.64 R4, c[0x0][0x238] ;  /* 0x00008e00ff047b82 */ /* 0x002e640000000a00 */
[----:B-1----:R-:W-:-:S04]  /*0200*/  IMAD.WIDE R4, R0, 0x4, R4 ;  /* 0x0000000400047825 */ /* 0x002fc800078e0204 */
[----:B---3--:R-:W-:-:S04]  /*0210*/  FADD R6, R6, 9.9999997473787516356e-06 ;  /* 0x3727c5ac06067421 */ /* 0x008fc80000000000 */
[----:B------:R-:W1:Y:S02]  /*0220*/  MUFU.SQRT R7, R6 ;  /* 0x0000000600077308 */ /* 0x000e640000002000 */
[C---:B-1----:R-:W-:Y:S02]  /*0230*/  FSETP.GT.AND P0, PT, R7.reuse, 8.50705917302346158658e+37, PT ;  /* 0x7e8000000700780b */ /* 0x042fe40003f04000 */
[----:B------:R-:W-:-:S11]  /*0240*/  FSETP.GEU.AND P1, PT, R7, 1.175494350822287508e-38, PT ;  /* 0x008000000700780b */ /* 0x000fd60003f2e000 */
[----:B------:R-:W-:-:S04]  /*0250*/  @P0 FMUL R7, R7, 0.25 ;  /* 0x3e80000007070820 */ /* 0x000fc80000400000 */
[----:B------:R-:W-:-:S06]  /*0260*/  @!P1 FMUL R7, R7, 16777216 ;  /* 0x4b80000007079820 */ /* 0x000fcc0000400000 */
[----:B------:R-:W1:Y:S01]  /*0270*/  MUFU.RCP R7, R7 ;  /* 0x0000000700077308 */ /* 0x000e620000001000 */
[----:B------:R-:W-:Y:S01]  /*0280*/  FSEL R14, R14, 1, P0 ;  /* 0x3f8000000e0e7808 */ /* 0x000fe20000000000 */
[----:B-----5:R-:W-:-:S04]  /*0290*/  FADD R2, R2, -R12 ;  /* 0x8000000c02027221 */ /* 0x020fc80000000000 */
[----:B------:R-:W-:Y:S01]  /*02a0*/  @!P1 FMUL R14, R14, 16777216 ;  /* 0x4b8000000e0e9820 */ /* 0x000fe20000400000 */
[----:B------:R-:W-:-:S03]  /*02b0*/  FADD R3, R3, -R12 ;  /* 0x8000000c03037221 */ /* 0x000fc60000000000 */
[----:B-1----:R-:W-:-:S04]  /*02c0*/  FMUL R14, R7, R14 ;  /* 0x0000000e070e7220 */ /* 0x002fc80000400000 */
[-C--:B------:R-:W-:Y:S01]  /*02d0*/  FMUL R2, R2, R14.reuse ;  /* 0x0000000e02027220 */ /* 0x080fe20000400000 */
[----:B------:R-:W-:-:S03]  /*02e0*/  FMUL R14, R3, R14 ;  /* 0x0000000e030e7220 */ /* 0x000fc60000400000 */
[C-C-:B----4-:R-:W-:Y:S01]  /*02f0*/  FFMA R2, R8.reuse, R2, R11.reuse ;  /* 0x0000000208027223 */ /* 0x150fe2000000000b */
[----:B------:R-:W-:-:S05]  /*0300*/  FFMA R3, R8, R14, R11 ;  /* 0x0000000e08037223 */ /* 0x000fca000000000b */
[----:B------:R-:W-:Y:S01]  /*0310*/  STG.E.64 desc[UR4][R4.64], R2 ;  /* 0x0000000204007986 */ /* 0x000fe2000c101b04 */
[----:B------:R-:W-:Y:S05]  /*0320*/  EXIT ;  /* 0x000000000000794d */ /* 0x000fea0003800000 */
.L_x_0:
[----:B------:R-:W-:-:S00]  /*0330*/  BRA `(.L_x_0) ;  /* 0xfffffffc00fc7947 */ /* 0x000fc0000383ffff */
[----:B------:R-:W-:-:S00]  /*0340*/  NOP ;  /* 0x0000000000007918 */ /* 0x000fc00000000000 */
        /* <DEDUP_REMOVED lines=11> */
.L_x_1:


//--------------------- .nv.global.init           --------------------------
	.section	.nv.global.init,"aw",@progbits
.nv.global.init:
	.type		_$_str,@object
	.size		_$_str,(_$_str_$_2 - _$_str)
_$_str:
        /*0000*/ 	.byte	0x5f, 0x5f, 0x43, 0x55, 0x44, 0x41, 0x5f, 0x46, 0x54, 0x5a, 0x00
	.type		_$_str_$_2,@object
	.size		_$_str_$_2,(.L_1 - _$_str_$_2)
_$_str_$_2:
        /*000b*/ 	.byte	0x5f, 0x5f, 0x43, 0x55, 0x44, 0x41, 0x5f, 0x50, 0x52, 0x45, 0x43, 0x5f, 0x53, 0x51, 0x52, 0x54
        /*001b*/ 	.byte	0x00
.L_1:


//--------------------- .nv.constant0.triton_poi_fused__native_batch_norm_legit_no_training_16 --------------------------
	.section	.nv.constant0.triton_poi_fused__native_batch_norm_legit_no_training_16,"a",@progbits
	.sectionflags	@""
	.align	4
.nv.constant0.triton_poi_fused__native_batch_norm_legit_no_training_16:
	.zero		580
